//
// Generated by NVIDIA NVVM Compiler
//
// Compiler Build ID: CL-36424714
// Cuda compilation tools, release 13.0, V13.0.88
// Based on NVVM 20.0.0
//

.version 9.0
.target sm_100
.address_size 64

	// .globl	_Z19inclusiveScanKernelPii

.visible .entry _Z19inclusiveScanKernelPii(
	.param .u64 .ptr .align 1 _Z19inclusiveScanKernelPii_param_0,
	.param .u32 _Z19inclusiveScanKernelPii_param_1
)
{
	.reg .pred 	%p<5>;
	.reg .b32 	%r<14>;
	.reg .b64 	%rd<7>;

	ld.param.u64 	%rd3, [_Z19inclusiveScanKernelPii_param_0];
	ld.param.u32 	%r6, [_Z19inclusiveScanKernelPii_param_1];
	cvta.to.global.u64 	%rd1, %rd3;
	mov.u32 	%r1, %tid.x;
	setp.lt.s32 	%p1, %r6, 2;
	@%p1 bra 	$L__BB0_7;
	mul.wide.u32 	%rd4, %r1, 4;
	add.s64 	%rd2, %rd1, %rd4;
	mov.b32 	%r12, 1;
$L__BB0_2:
	setp.lt.u32 	%p2, %r1, %r12;
	mov.b32 	%r13, 0;
	@%p2 bra 	$L__BB0_4;
	sub.s32 	%r9, %r1, %r12;
	mul.wide.u32 	%rd5, %r9, 4;
	add.s64 	%rd6, %rd1, %rd5;
	ld.global.u32 	%r13, [%rd6];
$L__BB0_4:
	setp.lt.u32 	%p3, %r1, %r12;
	bar.sync 	0;
	@%p3 bra 	$L__BB0_6;
	ld.global.u32 	%r10, [%rd2];
	add.s32 	%r11, %r10, %r13;
	st.global.u32 	[%rd2], %r11;
$L__BB0_6:
	bar.sync 	0;
	shl.b32 	%r12, %r12, 1;
	setp.lt.s32 	%p4, %r12, %r6;
	@%p4 bra 	$L__BB0_2;
$L__BB0_7:
	ret;

}


// ===== COMPILED SASS (sm_100) =====

	.target	sm_100

	.elftype	@"ET_EXEC"


//--------------------- .note.nv.tkinfo           --------------------------
	.section	.note.nv.tkinfo,"",@"SHT_NOTE"
	.sectionflags	@"SHF_NOTE_NV_TKINFO"
	.tkinfo
        /*0018*/ 	.word	0x00000002
        /*0030*/ 	.string	""
        /*0030*/ 	.string	"ptxas"
        /*0030*/ 	.string	"Cuda compilation tools, release 13.0, V13.0.88"
        /*0030*/ 	.string	"Build cuda_13.0.r13.0/compiler.36424714_0"
        /*0030*/ 	.string	"-arch sm_100 -m 64 "



//--------------------- .note.nv.cuinfo           --------------------------
	.section	.note.nv.cuinfo,"",@"SHT_NOTE"
	.sectionflags	@"SHF_NOTE_NV_CUINFO"
        /*0018*/ 	.short	0x0002
        /*001a*/ 	.short	0x0064
        /*001c*/ 	.short	0x0082
	.zero		2


//--------------------- .nv.info                  --------------------------
	.section	.nv.info,"",@"SHT_CUDA_INFO"
	.align	4


	//----- nvinfo : EIATTR_REGCOUNT
	.align		4
        /*0000*/ 	.byte	0x04, 0x2f
        /*0002*/ 	.short	(.L_1 - .L_0)
	.align		4
.L_0:
        /*0004*/ 	.word	index@(_Z19inclusiveScanKernelPii)
        /*0008*/ 	.word	0x0000000c


	//----- nvinfo : EIATTR_FRAME_SIZE
	.align		4
.L_1:
        /*000c*/ 	.byte	0x04, 0x11
        /*000e*/ 	.short	(.L_3 - .L_2)
	.align		4
.L_2:
        /*0010*/ 	.word	index@(_Z19inclusiveScanKernelPii)
        /*0014*/ 	.word	0x00000000


	//----- nvinfo : EIATTR_MIN_STACK_SIZE
	.align		4
.L_3:
        /*0018*/ 	.byte	0x04, 0x12
        /*001a*/ 	.short	(.L_5 - .L_4)
	.align		4
.L_4:
        /*001c*/ 	.word	index@(_Z19inclusiveScanKernelPii)
        /*0020*/ 	.word	0x00000000
.L_5:


//--------------------- .nv.compat                --------------------------
	.section	.nv.compat,"",@"SHT_CUDA_COMPAT_INFO"
	.align	4
        /*0000*/ 	.byte	0x02, 0x09, 0x00, 0x00, 0x02, 0x02, 0x01, 0x00, 0x02, 0x05, 0x05, 0x00, 0x03, 0x07, 0x01, 0x01
        /*0010*/ 	.byte	0x02, 0x03, 0x00, 0x00, 0x02, 0x06, 0x01, 0x00, 0x04, 0x0b, 0x08, 0x00, 0x09, 0x00, 0x00, 0x00
        /*0020*/ 	.byte	0x00, 0x00, 0x00, 0x00


//--------------------- .nv.info._Z19inclusiveScanKernelPii --------------------------
	.section	.nv.info._Z19inclusiveScanKernelPii,"",@"SHT_CUDA_INFO"
	.sectionflags	@""
	.align	4


	//----- nvinfo : EIATTR_CUDA_API_VERSION
	.align		4
        /*0000*/ 	.byte	0x04, 0x37
        /*0002*/ 	.short	(.L_7 - .L_6)
.L_6:
        /*0004*/ 	.word	0x00000082


	//----- nvinfo : EIATTR_KPARAM_INFO
	.align		4
.L_7:
        /*0008*/ 	.byte	0x04, 0x17
        /*000a*/ 	.short	(.L_9 - .L_8)
.L_8:
        /*000c*/ 	.word	0x00000000
        /*0010*/ 	.short	0x0001
        /*0012*/ 	.short	0x0008
        /*0014*/ 	.byte	0x00, 0xf0, 0x11, 0x00


	//----- nvinfo : EIATTR_KPARAM_INFO
	.align		4
.L_9:
        /*0018*/ 	.byte	0x04, 0x17
        /*001a*/ 	.short	(.L_11 - .L_10)
.L_10:
        /*001c*/ 	.word	0x00000000
        /*0020*/ 	.short	0x0000
        /*0022*/ 	.short	0x0000
        /*0024*/ 	.byte	0x00, 0xf5, 0x21, 0x00


	//----- nvinfo : EIATTR_SPARSE_MMA_MASK
	.align		4
.L_11:
        /*0028*/ 	.byte	0x03, 0x50
        /*002a*/ 	.short	0x0000


	//----- nvinfo : EIATTR_MAXREG_COUNT
	.align		4
        /*002c*/ 	.byte	0x03, 0x1b
        /*002e*/ 	.short	0x00ff


	//----- nvinfo : EIATTR_NUM_BARRIERS
	.align		4
        /*0030*/ 	.byte	0x02, 0x4c
        /*0032*/ 	.byte	0x01
	.zero		1


	//----- nvinfo : EIATTR_MERCURY_ISA_VERSION
	.align		4
        /*0034*/ 	.byte	0x03, 0x5f
        /*0036*/ 	.short	0x0101


	//----- nvinfo : EIATTR_VRC_CTA_INIT_COUNT
	.align		4
        /*0038*/ 	.byte	0x02, 0x4a
	.zero		1
	.zero		1


	//----- nvinfo : EIATTR_EXIT_INSTR_OFFSETS
	.align		4
        /*003c*/ 	.byte	0x04, 0x1c
        /*003e*/ 	.short	(.L_13 - .L_12)


	//   ....[0]....
.L_12:
        /*0040*/ 	.word	0x00000030


	//   ....[1]....
        /*0044*/ 	.word	0x00000180


	//----- nvinfo : EIATTR_CBANK_PARAM_SIZE
	.align		4
.L_13:
        /*0048*/ 	.byte	0x03, 0x19
        /*004a*/ 	.short	0x000c


	//----- nvinfo : EIATTR_PARAM_CBANK
	.align		4
        /*004c*/ 	.byte	0x04, 0x0a
        /*004e*/ 	.short	(.L_15 - .L_14)
	.align		4
.L_14:
        /*0050*/ 	.word	index@(.nv.constant0._Z19inclusiveScanKernelPii)
        /*0054*/ 	.short	0x0380
        /*0056*/ 	.short	0x000c


	//----- nvinfo : EIATTR_SW_WAR
	.align		4
.L_15:
        /*0058*/ 	.byte	0x04, 0x36
        /*005a*/ 	.short	(.L_17 - .L_16)
.L_16:
        /*005c*/ 	.word	0x00000008
.L_17:


//--------------------- .nv.callgraph             --------------------------
	.section	.nv.callgraph,"",@"SHT_CUDA_CALLGRAPH"
	.align	4
	.sectionentsize	8
	.align		4
        /*0000*/ 	.word	0x00000000
	.align		4
        /*0004*/ 	.word	0xffffffff
	.align		4
        /*0008*/ 	.word	0x00000000
	.align		4
        /*000c*/ 	.word	0xfffffffe
	.align		4
        /*0010*/ 	.word	0x00000000
	.align		4
        /*0014*/ 	.word	0xfffffffd
	.align		4
        /*0018*/ 	.word	0x00000000
	.align		4
        /*001c*/ 	.word	0xfffffffc


//--------------------- .text._Z19inclusiveScanKernelPii --------------------------
	.section	.text._Z19inclusiveScanKernelPii,"ax",@progbits
	.align	128
        .global         _Z19inclusiveScanKernelPii
        .type           _Z19inclusiveScanKernelPii,@function
        .size           _Z19inclusiveScanKernelPii,(.L_x_2 - _Z19inclusiveScanKernelPii)
        .other          _Z19inclusiveScanKernelPii,@"STO_CUDA_ENTRY STV_DEFAULT"
_Z19inclusiveScanKernelPii:
.text._Z19inclusiveScanKernelPii:
[----:B------:R-:W-:Y:S08]  /*0000*/  LDC R1, c[0x0][0x37c] ;  /* 0x0000df00ff017b82 */ /* 0x000ff00000000800 */
[----:B------:R-:W0:Y:S02]  /*0010*/  LDC R0, c[0x0][0x388] ;  /* 0x0000e200ff007b82 */ /* 0x000e240000000800 */
[----:B0-----:R-:W-:-:S13]  /*0020*/  ISETP.GE.AND P0, PT, R0, 0x2, PT ;  /* 0x000000020000780c */ /* 0x001fda0003f06270 */
[----:B------:R-:W-:Y:S05]  /*0030*/  @!P0 EXIT ;  /* 0x000000000000894d */ /* 0x000fea0003800000 */
[----:B------:R-:W0:Y:S01]  /*0040*/  S2R R9, SR_TID.X ;  /* 0x0000000000097919 */ /* 0x000e220000002100 */
[----:B------:R-:W0:Y:S01]  /*0050*/  LDC.64 R2, c[0x0][0x380] ;  /* 0x0000e000ff027b82 */ /* 0x000e220000000a00 */
[----:B------:R-:W1:Y:S01]  /*0060*/  LDCU.64 UR6, c[0x0][0x358] ;  /* 0x00006b00ff0677ac */ /* 0x000e620008000a00 */
[----:B------:R-:W2:Y:S01]  /*0070*/  LDCU UR5, c[0x0][0x388] ;  /* 0x00007100ff0577ac */ /* 0x000ea20008000800 */
[----:B------:R-:W-:Y:S01]  /*0080*/  UMOV UR4, 0x1 ;  /* 0x0000000100047882 */ /* 0x000fe20000000000 */
[----:B012---:R-:W-:-:S07]  /*0090*/  IMAD.WIDE.U32 R2, R9, 0x4, R2 ;  /* 0x0000000409027825 */ /* 0x007fce00078e0002 */
.L_x_0:
[----:B------:R-:W-:Y:S01]  /*00a0*/  ISETP.GE.U32.AND P0, PT, R9, UR4, PT ;  /* 0x0000000409007c0c */ /* 0x000fe2000bf06070 */
[----:B------:R-:W-:-:S12]  /*00b0*/  HFMA2 R0, -RZ, RZ, 0, 0 ;  /* 0x00000000ff007431 */ /* 0x000fd800000001ff */
[----:B0-----:R-:W0:Y:S01]  /*00c0*/  @P0 LDC.64 R4, c[0x0][0x380] ;  /* 0x0000e000ff040b82 */ /* 0x001e220000000a00 */
[----:B------:R-:W-:-:S05]  /*00d0*/  @P0 IADD3 R7, PT, PT, R9, -UR4, RZ ;  /* 0x8000000409070c10 */ /* 0x000fca000fffe0ff */
[----:B0-----:R-:W-:-:S05]  /*00e0*/  @P0 IMAD.WIDE.U32 R4, R7, 0x4, R4 ;  /* 0x0000000407040825 */ /* 0x001fca00078e0004 */
[----:B------:R-:W2:Y:S01]  /*00f0*/  @P0 LDG.E R0, desc[UR6][R4.64] ;  /* 0x0000000604000981 */ /* 0x000ea2000c1e1900 */
[----:B------:R-:W-:Y:S06]  /*0100*/  BAR.SYNC.DEFER_BLOCKING 0x0 ;  /* 0x0000000000007b1d */ /* 0x000fec0000010000 */
[----:B------:R-:W2:Y:S01]  /*0110*/  @P0 LDG.E R7, desc[UR6][R2.64] ;  /* 0x0000000602070981 */ /* 0x000ea2000c1e1900 */
[----:B------:R-:W-:-:S04]  /*0120*/  USHF.L.U32 UR4, UR4, 0x1, URZ ;  /* 0x0000000104047899 */ /* 0x000fc800080006ff */
[----:B------:R-:W-:Y:S01]  /*0130*/  UISETP.GE.AND UP0, UPT, UR4, UR5, UPT ;  /* 0x000000050400728c */ /* 0x000fe2000bf06270 */
[----:B--2---:R-:W-:-:S05]  /*0140*/  @P0 IADD3 R7, PT, PT, R7, R0, RZ ;  /* 0x0000000007070210 */ /* 0x004fca0007ffe0ff */
[----:B------:R0:W-:Y:S01]  /*0150*/  @P0 STG.E desc[UR6][R2.64], R7 ;  /* 0x0000000702000986 */ /* 0x0001e2000c101906 */
[----:B------:R-:W-:Y:S06]  /*0160*/  BAR.SYNC.DEFER_BLOCKING 0x0 ;  /* 0x0000000000007b1d */ /* 0x000fec0000010000 */
[----:B------:R-:W-:Y:S05]  /*0170*/  BRA.U !UP0, `(.L_x_0) ;  /* 0xfffffffd08c87547 */ /* 0x000fea000b83ffff */
[----:B------:R-:W-:Y:S05]  /*0180*/  EXIT ;  /* 0x000000000000794d */ /* 0x000fea0003800000 */
.L_x_1:
[----:B------:R-:W-:-:S00]  /*0190*/  BRA `(.L_x_1) ;  /* 0xfffffffc00fc7947 */ /* 0x000fc0000383ffff */
[----:B------:R-:W-:-:S00]  /*01a0*/  NOP ;  /* 0x0000000000007918 */ /* 0x000fc00000000000 */
        /* <DEDUP_REMOVED lines=13> */
.L_x_2:


//--------------------- .nv.shared.reserved.0     --------------------------
	.section	.nv.shared.reserved.0,"aw",@nobits
	.weak		__nv_reservedSMEM_offset_0_alias
	.size		__nv_reservedSMEM_offset_0_alias, 0, 64
	.other		__nv_reservedSMEM_offset_0_alias,@"STO_CUDA_RESERVED_SHARED STV_DEFAULT"
__nv_reservedSMEM_offset_0_alias:
	.zero		0
	.zero		64


//--------------------- .nv.constant0._Z19inclusiveScanKernelPii --------------------------
	.section	.nv.constant0._Z19inclusiveScanKernelPii,"a",@progbits
	.sectionflags	@""
	.align	4
.nv.constant0._Z19inclusiveScanKernelPii:
	.zero		908


//--------------------- SYMBOLS --------------------------

	.type		.nv.reservedSmem.offset0,@object
	.size		.nv.reservedSmem.offset0,0x4
